	.headerflags	@"EF_CUDA_TEXMODE_UNIFIED EF_CUDA_64BIT_ADDRESS EF_CUDA_ACCELERATORS EF_CUDA_SM90 EF_CUDA_VIRTUAL_SM(EF_CUDA_SM90)"
	.elftype	@"ET_EXEC"


//--------------------- .nv.info                  --------------------------
	.section	.nv.info,"",@"SHT_CUDA_INFO"
	.align	4


	//----- nvinfo : EIATTR_REGCOUNT
	.align		4
        /*0000*/ 	.byte	0x04, 0x2f
        /*0002*/ 	.short	(.L_1 - .L_0)
	.align		4
.L_0:
        /*0004*/ 	.word	index@(triton_poi_fused_convolution_relu_threshold_backward_1)
        /*0008*/ 	.word	0x0000000e


	//----- nvinfo : EIATTR_MIN_STACK_SIZE
	.align		4
.L_1:
        /*000c*/ 	.byte	0x04, 0x12
        /*000e*/ 	.short	(.L_3 - .L_2)
	.align		4
.L_2:
        /*0010*/ 	.word	index@(triton_poi_fused_convolution_relu_threshold_backward_1)
        /*0014*/ 	.word	0x00000000


	//----- nvinfo : EIATTR_FRAME_SIZE
	.align		4
.L_3:
        /*0018*/ 	.byte	0x04, 0x11
        /*001a*/ 	.short	(.L_5 - .L_4)
	.align		4
.L_4:
        /*001c*/ 	.word	index@(triton_poi_fused_convolution_relu_threshold_backward_1)
        /*0020*/ 	.word	0x00000000


	//----- nvinfo : EIATTR_MIN_STACK_SIZE
	.align		4
.L_5:
        /*0024*/ 	.byte	0x04, 0x12
        /*0026*/ 	.short	(.L_7 - .L_6)
	.align		4
.L_6:
        /*0028*/ 	.word	index@(triton_poi_fused_convolution_relu_threshold_backward_1)
        /*002c*/ 	.word	0x00000000
.L_7:


//--------------------- .nv.info.triton_poi_fused_convolution_relu_threshold_backward_1 --------------------------
	.section	.nv.info.triton_poi_fused_convolution_relu_threshold_backward_1,"",@"SHT_CUDA_INFO"
	.sectionflags	@""
	.align	4


	//----- nvinfo : EIATTR_CUDA_API_VERSION
	.align		4
        /*0000*/ 	.byte	0x04, 0x37
        /*0002*/ 	.short	(.L_9 - .L_8)
.L_8:
        /*0004*/ 	.word	0x0000007c


	//----- nvinfo : EIATTR_KPARAM_INFO
	.align		4
.L_9:
        /*0008*/ 	.byte	0x04, 0x17
        /*000a*/ 	.short	(.L_11 - .L_10)
.L_10:
        /*000c*/ 	.word	0x00000000
        /*0010*/ 	.short	0x0003
        /*0012*/ 	.short	0x0018
        /*0014*/ 	.byte	0x00, 0xf0, 0x11, 0x00


	//----- nvinfo : EIATTR_KPARAM_INFO
	.align		4
.L_11:
        /*0018*/ 	.byte	0x04, 0x17
        /*001a*/ 	.short	(.L_13 - .L_12)
.L_12:
        /*001c*/ 	.word	0x00000000
        /*0020*/ 	.short	0x0002
        /*0022*/ 	.short	0x0010
        /*0024*/ 	.byte	0x00, 0xf4, 0x21, 0x00


	//----- nvinfo : EIATTR_KPARAM_INFO
	.align		4
.L_13:
        /*0028*/ 	.byte	0x04, 0x17
        /*002a*/ 	.short	(.L_15 - .L_14)
.L_14:
        /*002c*/ 	.word	0x00000000
        /*0030*/ 	.short	0x0001
        /*0032*/ 	.short	0x0008
        /*0034*/ 	.byte	0x00, 0xf4, 0x21, 0x00


	//----- nvinfo : EIATTR_KPARAM_INFO
	.align		4
.L_15:
        /*0038*/ 	.byte	0x04, 0x17
        /*003a*/ 	.short	(.L_17 - .L_16)
.L_16:
        /*003c*/ 	.word	0x00000000
        /*0040*/ 	.short	0x0000
        /*0042*/ 	.short	0x0000
        /*0044*/ 	.byte	0x00, 0xf4, 0x21, 0x00


	//----- nvinfo : EIATTR_SPARSE_MMA_MASK
	.align		4
.L_17:
        /*0048*/ 	.byte	0x03, 0x50
        /*004a*/ 	.short	0x0000


	//----- nvinfo : EIATTR_MAXREG_COUNT
	.align		4
        /*004c*/ 	.byte	0x03, 0x1b
        /*004e*/ 	.short	0x00ff


	//----- nvinfo : EIATTR_EXIT_INSTR_OFFSETS
	.align		4
        /*0050*/ 	.byte	0x04, 0x1c
        /*0052*/ 	.short	(.L_19 - .L_18)


	//   ....[0]....
.L_18:
        /*0054*/ 	.word	0x000001f0


	//   ....[1]....
        /*0058*/ 	.word	0x00000210


	//----- nvinfo : EIATTR_REQNTID
	.align		4
.L_19:
        /*005c*/ 	.byte	0x04, 0x10
        /*005e*/ 	.short	(.L_21 - .L_20)
.L_20:
        /*0060*/ 	.word	0x00000080
        /*0064*/ 	.word	0x00000001
        /*0068*/ 	.word	0x00000001


	//----- nvinfo : EIATTR_CBANK_PARAM_SIZE
	.align		4
.L_21:
        /*006c*/ 	.byte	0x03, 0x19
        /*006e*/ 	.short	0x001c


	//----- nvinfo : EIATTR_PARAM_CBANK
	.align		4
        /*0070*/ 	.byte	0x04, 0x0a
        /*0072*/ 	.short	(.L_23 - .L_22)
	.align		4
.L_22:
        /*0074*/ 	.word	index@(.nv.constant0.triton_poi_fused_convolution_relu_threshold_backward_1)
        /*0078*/ 	.short	0x0210
        /*007a*/ 	.short	0x001c


	//----- nvinfo : EIATTR_SW_WAR
	.align		4
.L_23:
        /*007c*/ 	.byte	0x04, 0x36
        /*007e*/ 	.short	(.L_25 - .L_24)
.L_24:
        /*0080*/ 	.word	0x00000008
.L_25:


//--------------------- .nv.callgraph             --------------------------
	.section	.nv.callgraph,"",@"SHT_CUDA_CALLGRAPH"
	.align	4
	.sectionentsize	8
	.align		4
        /*0000*/ 	.word	0x00000000
	.align		4
        /*0004*/ 	.word	0xffffffff
	.align		4
        /*0008*/ 	.word	0x00000000
	.align		4
        /*000c*/ 	.word	0xfffffffe
	.align		4
        /*0010*/ 	.word	0x00000000
	.align		4
        /*0014*/ 	.word	0xfffffffd
	.align		4
        /*0018*/ 	.word	0x00000000
	.align		4
        /*001c*/ 	.word	0xfffffffc


//--------------------- .text.triton_poi_fused_convolution_relu_threshold_backward_1 --------------------------
	.section	.text.triton_poi_fused_convolution_relu_threshold_backward_1,"ax",@progbits
	.align	128
        .global         triton_poi_fused_convolution_relu_threshold_backward_1
        .type           triton_poi_fused_convolution_relu_threshold_backward_1,@function
        .size           triton_poi_fused_convolution_relu_threshold_backward_1,(.L_x_1 - triton_poi_fused_convolution_relu_threshold_backward_1)
        .other          triton_poi_fused_convolution_relu_threshold_backward_1,@"STO_CUDA_ENTRY STV_DEFAULT"
triton_poi_fused_convolution_relu_threshold_backward_1:
.text.triton_poi_fused_convolution_relu_threshold_backward_1:
[----:B------:R-:W0:Y:S02]  /*0000*/  LDC R1, c[0x0][0x28] ;  /* 0x00000a00ff017b82 */ /* 0x000e240000000800 */
[----:B------:R-:W1:Y:S01]  /*0010*/  S2R R0, SR_TID.X ;  /* 0x0000000000007919 */ /* 0x000e620000002100 */
[----:B------:R-:W2:Y:S01]  /*0020*/  LDC.64 R4, c[0x0][0x218] ;  /* 0x00008600ff047b82 */ /* 0x000ea20000000a00 */
[----:B------:R-:W-:Y:S01]  /*0030*/  ULDC.64 UR4, c[0x0][0x208] ;  /* 0x0000820000047ab9 */ /* 0x000fe20000000a00 */
[----:B------:R-:W-:Y:S01]  /*0040*/  ULDC.64 UR6, c[0x0][0x220] ;  /* 0x0000880000067ab9 */ /* 0x000fe20000000a00 */
[----:B------:R-:W3:Y:S01]  /*0050*/  S2R R7, SR_CTAID.X ;  /* 0x0000000000077919 */ /* 0x000ee20000002500 */
[----:B-1----:R-:W-:Y:S02]  /*0060*/  LOP3.LUT R0, R0, 0x7f, RZ, 0xc0, !PT ;  /* 0x0000007f00007812 */ /* 0x002fe400078ec0ff */
[----:B---3--:R-:W-:-:S03]  /*0070*/  SHF.R.S32.HI R2, RZ, 0x18, R7 ;  /* 0x00000018ff027819 */ /* 0x008fc60000011407 */
[----:B------:R-:W-:Y:S01]  /*0080*/  IMAD R7, R7, 0x80, R0 ;  /* 0x0000008007077824 */ /* 0x000fe200078e0200 */
[----:B------:R-:W-:Y:S02]  /*0090*/  SGXT R0, R2, 0x1 ;  /* 0x000000010200781a */ /* 0x000fe40000000200 */
[----:B------:R-:W1:Y:S02]  /*00a0*/  LDC.64 R2, c[0x0][0x210] ;  /* 0x00008400ff027b82 */ /* 0x000e640000000a00 */
[----:B------:R-:W-:Y:S02]  /*00b0*/  ISETP.GE.AND P0, PT, R7, 0x100, PT ;  /* 0x000001000700780c */ /* 0x000fe40003f06270 */
[----:B------:R-:W-:-:S04]  /*00c0*/  LEA.HI R0, R0, R7, RZ, 0x4 ;  /* 0x0000000700007211 */ /* 0x000fc800078f20ff */
[----:B------:R-:W-:-:S04]  /*00d0*/  SHF.R.S32.HI R0, RZ, 0x4, R0 ;  /* 0x00000004ff007819 */ /* 0x000fc80000011400 */
[----:B------:R-:W-:-:S04]  /*00e0*/  LEA.HI R6, R0, R0, RZ, 0x2 ;  /* 0x0000000000067211 */ /* 0x000fc800078f10ff */
[----:B------:R-:W-:-:S05]  /*00f0*/  LOP3.LUT R9, R6, 0xfffffffc, RZ, 0xc0, !PT ;  /* 0xfffffffc06097812 */ /* 0x000fca00078ec0ff */
[----:B------:R-:W-:Y:S02]  /*0100*/  IMAD.IADD R9, R0, 0x1, -R9 ;  /* 0x0000000100097824 */ /* 0x000fe400078e0a09 */
[----:B------:R-:W-:Y:S02]  /*0110*/  IMAD.MOV.U32 R0, RZ, RZ, RZ ;  /* 0x000000ffff007224 */ /* 0x000fe400078e00ff */
[----:B--2---:R-:W-:-:S04]  /*0120*/  IMAD.WIDE R4, R9, 0x4, R4 ;  /* 0x0000000409047825 */ /* 0x004fc800078e0204 */
[----:B------:R-:W-:Y:S02]  /*0130*/  IMAD.MOV.U32 R9, RZ, RZ, RZ ;  /* 0x000000ffff097224 */ /* 0x000fe400078e00ff */
[----:B-1----:R-:W-:-:S04]  /*0140*/  IMAD.WIDE R2, R7, 0x4, R2 ;  /* 0x0000000407027825 */ /* 0x002fc800078e0202 */
[----:B------:R-:W2:Y:S04]  /*0150*/  @!P0 LDG.E.EL R9, desc[UR4][R4.64] ;  /* 0x0000000404098981 */ /* 0x000ea8000c2e1900 */
[----:B------:R-:W2:Y:S02]  /*0160*/  @!P0 LDG.E R0, desc[UR4][R2.64] ;  /* 0x0000000402008981 */ /* 0x000ea4000c1e1900 */
[----:B--2---:R-:W-:Y:S01]  /*0170*/  FADD R6, R9, R0 ;  /* 0x0000000009067221 */ /* 0x004fe20000000000 */
[----:B------:R-:W-:-:S04]  /*0180*/  FSETP.GEU.AND P1, PT, R0, -R9, PT ;  /* 0x800000090000720b */ /* 0x000fc80003f2e000 */
[----:B------:R-:W-:Y:S02]  /*0190*/  FSEL R9, R6, RZ, P1 ;  /* 0x000000ff06097208 */ /* 0x000fe40000800000 */
[----:B------:R-:W-:Y:S02]  /*01a0*/  IADD3 R6, P1, R7, UR6, RZ ;  /* 0x0000000607067c10 */ /* 0x000fe4000ff3e0ff */
[----:B------:R-:W-:Y:S01]  /*01b0*/  FSETP.GTU.AND P2, PT, R9, RZ, PT ;  /* 0x000000ff0900720b */ /* 0x000fe20003f4c000 */
[----:B------:R1:W-:Y:S01]  /*01c0*/  @!P0 STG.E desc[UR4][R2.64], R9 ;  /* 0x0000000902008986 */ /* 0x0003e2000c101904 */
[----:B------:R-:W-:Y:S02]  /*01d0*/  LEA.HI.X.SX32 R7, R7, UR7, 0x1, P1 ;  /* 0x0000000707077c11 */ /* 0x000fe400088f0eff */
[----:B------:R-:W-:Y:S01]  /*01e0*/  SEL R11, RZ, 0x1, P2 ;  /* 0x00000001ff0b7807 */ /* 0x000fe20001000000 */
[----:B------:R-:W-:Y:S08]  /*01f0*/  @P0 EXIT ;  /* 0x000000000000094d */ /* 0x000ff00003800000 */
[----:B------:R-:W-:Y:S01]  /*0200*/  STG.E.U8 desc[UR4][R6.64], R11 ;  /* 0x0000000b06007986 */ /* 0x000fe2000c101104 */
[----:B------:R-:W-:Y:S05]  /*0210*/  EXIT ;  /* 0x000000000000794d */ /* 0x000fea0003800000 */
.L_x_0:
[----:B------:R-:W-:-:S00]  /*0220*/  BRA `(.L_x_0) ;  /* 0xfffffffc00fc7947 */ /* 0x000fc0000383ffff */
[----:B------:R-:W-:-:S00]  /*0230*/  NOP ;  /* 0x0000000000007918 */ /* 0x000fc00000000000 */
        /* <DEDUP_REMOVED lines=12> */
.L_x_1:


//--------------------- .nv.constant0.triton_poi_fused_convolution_relu_threshold_backward_1 --------------------------
	.section	.nv.constant0.triton_poi_fused_convolution_relu_threshold_backward_1,"a",@progbits
	.sectionflags	@""
	.align	4
.nv.constant0.triton_poi_fused_convolution_relu_threshold_backward_1:
	.zero		556
